	.headerflags	@"EF_CUDA_TEXMODE_UNIFIED EF_CUDA_64BIT_ADDRESS EF_CUDA_ACCELERATORS EF_CUDA_SM90 EF_CUDA_VIRTUAL_SM(EF_CUDA_SM90)"
	.elftype	@"ET_EXEC"


//--------------------- .nv.info                  --------------------------
	.section	.nv.info,"",@"SHT_CUDA_INFO"
	.align	4


	//----- nvinfo : EIATTR_REGCOUNT
	.align		4
        /*0000*/ 	.byte	0x04, 0x2f
        /*0002*/ 	.short	(.L_3 - .L_2)
	.align		4
.L_2:
        /*0004*/ 	.word	index@(triton_poi_fused__native_batch_norm_legit_no_training_convolution_45)
        /*0008*/ 	.word	0x00000013


	//----- nvinfo : EIATTR_MIN_STACK_SIZE
	.align		4
.L_3:
        /*000c*/ 	.byte	0x04, 0x12
        /*000e*/ 	.short	(.L_5 - .L_4)
	.align		4
.L_4:
        /*0010*/ 	.word	index@(triton_poi_fused__native_batch_norm_legit_no_training_convolution_45)
        /*0014*/ 	.word	0x00000000


	//----- nvinfo : EIATTR_FRAME_SIZE
	.align		4
.L_5:
        /*0018*/ 	.byte	0x04, 0x11
        /*001a*/ 	.short	(.L_7 - .L_6)
	.align		4
.L_6:
        /*001c*/ 	.word	index@(triton_poi_fused__native_batch_norm_legit_no_training_convolution_45)
        /*0020*/ 	.word	0x00000000


	//----- nvinfo : EIATTR_MIN_STACK_SIZE
	.align		4
.L_7:
        /*0024*/ 	.byte	0x04, 0x12
        /*0026*/ 	.short	(.L_9 - .L_8)
	.align		4
.L_8:
        /*0028*/ 	.word	index@(triton_poi_fused__native_batch_norm_legit_no_training_convolution_45)
        /*002c*/ 	.word	0x00000000
.L_9:


//--------------------- .nv.info.triton_poi_fused__native_batch_norm_legit_no_training_convolution_45 --------------------------
	.section	.nv.info.triton_poi_fused__native_batch_norm_legit_no_training_convolution_45,"",@"SHT_CUDA_INFO"
	.sectionflags	@""
	.align	4


	//----- nvinfo : EIATTR_CUDA_API_VERSION
	.align		4
        /*0000*/ 	.byte	0x04, 0x37
        /*0002*/ 	.short	(.L_11 - .L_10)
.L_10:
        /*0004*/ 	.word	0x0000007c


	//----- nvinfo : EIATTR_KPARAM_INFO
	.align		4
.L_11:
        /*0008*/ 	.byte	0x04, 0x17
        /*000a*/ 	.short	(.L_13 - .L_12)
.L_12:
        /*000c*/ 	.word	0x00000000
        /*0010*/ 	.short	0x0007
        /*0012*/ 	.short	0x0038
        /*0014*/ 	.byte	0x00, 0xf0, 0x11, 0x00


	//----- nvinfo : EIATTR_KPARAM_INFO
	.align		4
.L_13:
        /*0018*/ 	.byte	0x04, 0x17
        /*001a*/ 	.short	(.L_15 - .L_14)
.L_14:
        /*001c*/ 	.word	0x00000000
        /*0020*/ 	.short	0x0006
        /*0022*/ 	.short	0x0030
        /*0024*/ 	.byte	0x00, 0xf4, 0x21, 0x00


	//----- nvinfo : EIATTR_KPARAM_INFO
	.align		4
.L_15:
        /*0028*/ 	.byte	0x04, 0x17
        /*002a*/ 	.short	(.L_17 - .L_16)
.L_16:
        /*002c*/ 	.word	0x00000000
        /*0030*/ 	.short	0x0005
        /*0032*/ 	.short	0x0028
        /*0034*/ 	.byte	0x00, 0xf4, 0x21, 0x00


	//----- nvinfo : EIATTR_KPARAM_INFO
	.align		4
.L_17:
        /*0038*/ 	.byte	0x04, 0x17
        /*003a*/ 	.short	(.L_19 - .L_18)
.L_18:
        /*003c*/ 	.word	0x00000000
        /*0040*/ 	.short	0x0004
        /*0042*/ 	.short	0x0020
        /*0044*/ 	.byte	0x00, 0xf4, 0x21, 0x00


	//----- nvinfo : EIATTR_KPARAM_INFO
	.align		4
.L_19:
        /*0048*/ 	.byte	0x04, 0x17
        /*004a*/ 	.short	(.L_21 - .L_20)
.L_20:
        /*004c*/ 	.word	0x00000000
        /*0050*/ 	.short	0x0003
        /*0052*/ 	.short	0x0018
        /*0054*/ 	.byte	0x00, 0xf4, 0x21, 0x00


	//----- nvinfo : EIATTR_KPARAM_INFO
	.align		4
.L_21:
        /*0058*/ 	.byte	0x04, 0x17
        /*005a*/ 	.short	(.L_23 - .L_22)
.L_22:
        /*005c*/ 	.word	0x00000000
        /*0060*/ 	.short	0x0002
        /*0062*/ 	.short	0x0010
        /*0064*/ 	.byte	0x00, 0xf4, 0x21, 0x00


	//----- nvinfo : EIATTR_KPARAM_INFO
	.align		4
.L_23:
        /*0068*/ 	.byte	0x04, 0x17
        /*006a*/ 	.short	(.L_25 - .L_24)
.L_24:
        /*006c*/ 	.word	0x00000000
        /*0070*/ 	.short	0x0001
        /*0072*/ 	.short	0x0008
        /*0074*/ 	.byte	0x00, 0xf4, 0x21, 0x00


	//----- nvinfo : EIATTR_KPARAM_INFO
	.align		4
.L_25:
        /*0078*/ 	.byte	0x04, 0x17
        /*007a*/ 	.short	(.L_27 - .L_26)
.L_26:
        /*007c*/ 	.word	0x00000000
        /*0080*/ 	.short	0x0000
        /*0082*/ 	.short	0x0000
        /*0084*/ 	.byte	0x00, 0xf4, 0x21, 0x00


	//----- nvinfo : EIATTR_SPARSE_MMA_MASK
	.align		4
.L_27:
        /*0088*/ 	.byte	0x03, 0x50
        /*008a*/ 	.short	0x0000


	//----- nvinfo : EIATTR_MAXREG_COUNT
	.align		4
        /*008c*/ 	.byte	0x03, 0x1b
        /*008e*/ 	.short	0x00ff


	//----- nvinfo : EIATTR_EXIT_INSTR_OFFSETS
	.align		4
        /*0090*/ 	.byte	0x04, 0x1c
        /*0092*/ 	.short	(.L_29 - .L_28)


	//   ....[0]....
.L_28:
        /*0094*/ 	.word	0x00000330


	//----- nvinfo : EIATTR_REQNTID
	.align		4
.L_29:
        /*0098*/ 	.byte	0x04, 0x10
        /*009a*/ 	.short	(.L_31 - .L_30)
.L_30:
        /*009c*/ 	.word	0x00000080
        /*00a0*/ 	.word	0x00000001
        /*00a4*/ 	.word	0x00000001


	//----- nvinfo : EIATTR_CBANK_PARAM_SIZE
	.align		4
.L_31:
        /*00a8*/ 	.byte	0x03, 0x19
        /*00aa*/ 	.short	0x003c


	//----- nvinfo : EIATTR_PARAM_CBANK
	.align		4
        /*00ac*/ 	.byte	0x04, 0x0a
        /*00ae*/ 	.short	(.L_33 - .L_32)
	.align		4
.L_32:
        /*00b0*/ 	.word	index@(.nv.constant0.triton_poi_fused__native_batch_norm_legit_no_training_convolution_45)
        /*00b4*/ 	.short	0x0210
        /*00b6*/ 	.short	0x003c


	//----- nvinfo : EIATTR_SW_WAR
	.align		4
.L_33:
        /*00b8*/ 	.byte	0x04, 0x36
        /*00ba*/ 	.short	(.L_35 - .L_34)
.L_34:
        /*00bc*/ 	.word	0x00000008
.L_35:


//--------------------- .nv.callgraph             --------------------------
	.section	.nv.callgraph,"",@"SHT_CUDA_CALLGRAPH"
	.align	4
	.sectionentsize	8
	.align		4
        /*0000*/ 	.word	0x00000000
	.align		4
        /*0004*/ 	.word	0xffffffff
	.align		4
        /*0008*/ 	.word	0x00000000
	.align		4
        /*000c*/ 	.word	0xfffffffe
	.align		4
        /*0010*/ 	.word	0x00000000
	.align		4
        /*0014*/ 	.word	0xfffffffd
	.align		4
        /*0018*/ 	.word	0x00000000
	.align		4
        /*001c*/ 	.word	0xfffffffc


//--------------------- .nv.constant4             --------------------------
	.section	.nv.constant4,"a",@progbits
	.align	8
	.align		8
.nv.constant4:
        /*0000*/ 	.dword	_$_str
	.align		8
        /*0008*/ 	.dword	_$_str_$_2


//--------------------- .text.triton_poi_fused__native_batch_norm_legit_no_training_convolution_45 --------------------------
	.section	.text.triton_poi_fused__native_batch_norm_legit_no_training_convolution_45,"ax",@progbits
	.align	128
        .global         triton_poi_fused__native_batch_norm_legit_no_training_convolution_45
        .type           triton_poi_fused__native_batch_norm_legit_no_training_convolution_45,@function
        .size           triton_poi_fused__native_batch_norm_legit_no_training_convolution_45,(.L_x_1 - triton_poi_fused__native_batch_norm_legit_no_training_convolution_45)
        .other          triton_poi_fused__native_batch_norm_legit_no_training_convolution_45,@"STO_CUDA_ENTRY STV_DEFAULT"
triton_poi_fused__native_batch_norm_legit_no_training_convolution_45:
.text.triton_poi_fused__native_batch_norm_legit_no_training_convolution_45:
[----:B------:R-:W-:Y:S01]  /*0000*/  LDC R1, c[0x0][0x28] ;  /* 0x00000a00ff017b82 */ /* 0x000fe20000000800 */
[----:B------:R-:W1:Y:S07]  /*0010*/  S2R R0, SR_TID.X ;  /* 0x0000000000007919 */ /* 0x000e6e0000002100 */
[----:B------:R-:W2:Y:S01]  /*0020*/  LDC.64 R10, c[0x0][0x228] ;  /* 0x00008a00ff0a7b82 */ /* 0x000ea20000000a00 */
[----:B------:R-:W-:Y:S01]  /*0030*/  ULDC.64 UR4, c[0x0][0x208] ;  /* 0x0000820000047ab9 */ /* 0x000fe20000000a00 */
[----:B------:R-:W3:Y:S06]  /*0040*/  S2R R3, SR_CTAID.X ;  /* 0x0000000000037919 */ /* 0x000eec0000002500 */
[----:B------:R-:W4:Y:S08]  /*0050*/  LDC.64 R6, c[0x0][0x218] ;  /* 0x00008600ff067b82 */ /* 0x000f300000000a00 */
[----:B------:R-:W5:Y:S08]  /*0060*/  LDC.64 R8, c[0x0][0x220] ;  /* 0x00008800ff087b82 */ /* 0x000f700000000a00 */
[----:B------:R-:W5:Y:S01]  /*0070*/  LDC.64 R12, c[0x0][0x230] ;  /* 0x00008c00ff0c7b82 */ /* 0x000f620000000a00 */
[----:B-1----:R-:W-:-:S07]  /*0080*/  LOP3.LUT R0, R0, 0x7f, RZ, 0xc0, !PT ;  /* 0x0000007f00007812 */ /* 0x002fce00078ec0ff */
[----:B------:R-:W1:Y:S01]  /*0090*/  LDC.64 R4, c[0x0][0x238] ;  /* 0x00008e00ff047b82 */ /* 0x000e620000000a00 */
[----:B---3--:R-:W-:Y:S02]  /*00a0*/  SHF.R.S32.HI R2, RZ, 0x18, R3 ;  /* 0x00000018ff027819 */ /* 0x008fe40000011403 */
[----:B------:R-:W-:Y:S02]  /*00b0*/  LEA R0, R3, R0, 0x7 ;  /* 0x0000000003007211 */ /* 0x000fe400078e38ff */
[----:B------:R-:W-:-:S04]  /*00c0*/  SGXT R3, R2, 0x1 ;  /* 0x000000010203781a */ /* 0x000fc80000000200 */
[----:B------:R-:W-:-:S04]  /*00d0*/  LEA.HI R3, R3, R0, RZ, 0x4 ;  /* 0x0000000003037211 */ /* 0x000fc800078f20ff */
[--C-:B------:R-:W-:Y:S02]  /*00e0*/  SHF.R.S32.HI R2, RZ, 0x4, R3.reuse ;  /* 0x00000004ff027819 */ /* 0x100fe40000011403 */
[----:B------:R-:W-:-:S04]  /*00f0*/  SHF.R.S32.HI R3, RZ, 0x1f, R3 ;  /* 0x0000001fff037819 */ /* 0x000fc80000011403 */
[----:B------:R-:W-:-:S04]  /*0100*/  LEA.HI R3, R3, R2, RZ, 0x6 ;  /* 0x0000000203037211 */ /* 0x000fc800078f30ff */
[----:B------:R-:W-:-:S04]  /*0110*/  LOP3.LUT R3, R3, 0xffffffc0, RZ, 0xc0, !PT ;  /* 0xffffffc003037812 */ /* 0x000fc800078ec0ff */
[----:B------:R-:W-:Y:S02]  /*0120*/  IADD3 R15, R2, -R3, RZ ;  /* 0x80000003020f7210 */ /* 0x000fe40007ffe0ff */
[----:B------:R-:W3:Y:S03]  /*0130*/  LDC.64 R2, c[0x0][0x210] ;  /* 0x00008400ff027b82 */ /* 0x000ee60000000a00 */
[----:B--2---:R-:W-:-:S05]  /*0140*/  IMAD.WIDE R10, R15, 0x4, R10 ;  /* 0x000000040f0a7825 */ /* 0x004fca00078e020a */
[----:B------:R2:W2:Y:S01]  /*0150*/  LDG.E.EL R16, desc[UR4][R10.64] ;  /* 0x000000040a107981 */ /* 0x0004a2000c2e1900 */
[----:B----4-:R-:W-:-:S04]  /*0160*/  IMAD.WIDE R6, R15, 0x4, R6 ;  /* 0x000000040f067825 */ /* 0x010fc800078e0206 */
[C---:B-----5:R-:W-:Y:S02]  /*0170*/  IMAD.WIDE R8, R15.reuse, 0x4, R8 ;  /* 0x000000040f087825 */ /* 0x060fe400078e0208 */
[----:B------:R4:W5:Y:S02]  /*0180*/  LDG.E.EL R7, desc[UR4][R6.64] ;  /* 0x0000000406077981 */ /* 0x000964000c2e1900 */
[----:B---3--:R-:W-:Y:S02]  /*0190*/  IMAD.WIDE R2, R0, 0x4, R2 ;  /* 0x0000000400027825 */ /* 0x008fe400078e0202 */
[----:B------:R-:W3:Y:S04]  /*01a0*/  LDG.E.EL R8, desc[UR4][R8.64] ;  /* 0x0000000408087981 */ /* 0x000ee8000c2e1900 */
[----:B------:R-:W5:Y:S01]  /*01b0*/  LDG.E R14, desc[UR4][R2.64] ;  /* 0x00000004020e7981 */ /* 0x000f62000c1e1900 */
[----:B0-2---:R-:W-:-:S04]  /*01c0*/  IMAD.WIDE R10, R15, 0x4, R12 ;  /* 0x000000040f0a7825 */ /* 0x005fc800078e020c */
[----:B-1----:R-:W-:Y:S02]  /*01d0*/  IMAD.WIDE R12, R15, 0x4, R4 ;  /* 0x000000040f0c7825 */ /* 0x002fe400078e0204 */
[----:B------:R-:W2:Y:S01]  /*01e0*/  LDG.E.EL R10, desc[UR4][R10.64] ;  /* 0x000000040a0a7981 */ /* 0x000ea2000c2e1900 */
[----:B----4-:R-:W-:Y:S01]  /*01f0*/  HFMA2.MMA R6, -RZ, RZ, 1.625, 0 ;  /* 0x3e800000ff067435 */ /* 0x010fe200000001ff */
[----:B------:R-:W0:Y:S02]  /*0200*/  LDC.64 R4, c[0x0][0x240] ;  /* 0x00009000ff047b82 */ /* 0x000e240000000a00 */
[----:B------:R-:W2:Y:S01]  /*0210*/  LDG.E.EL R13, desc[UR4][R12.64] ;  /* 0x000000040c0d7981 */ /* 0x000ea2000c2e1900 */
[----:B0-----:R-:W-:-:S04]  /*0220*/  IMAD.WIDE R4, R0, 0x4, R4 ;  /* 0x0000000400047825 */ /* 0x001fc800078e0204 */
[----:B------:R-:W-:-:S04]  /*0230*/  FADD R16, R16, 9.9999997473787516356e-06 ;  /* 0x3727c5ac10107421 */ /* 0x000fc80000000000 */
[----:B------:R-:W0:Y:S02]  /*0240*/  MUFU.SQRT R15, R16 ;  /* 0x00000010000f7308 */ /* 0x000e240000002000 */
[C---:B0-----:R-:W-:Y:S02]  /*0250*/  FSETP.GT.AND P0, PT, R15.reuse, 8.50705917302346158658e+37, PT ;  /* 0x7e8000000f00780b */ /* 0x041fe40003f04000 */
[----:B------:R-:W-:-:S11]  /*0260*/  FSETP.GEU.AND P1, PT, R15, 1.175494350822287508e-38, PT ;  /* 0x008000000f00780b */ /* 0x000fd60003f2e000 */
[----:B------:R-:W-:-:S04]  /*0270*/  @P0 FMUL R15, R15, 0.25 ;  /* 0x3e8000000f0f0820 */ /* 0x000fc80000400000 */
[----:B------:R-:W-:-:S06]  /*0280*/  @!P1 FMUL R15, R15, 16777216 ;  /* 0x4b8000000f0f9820 */ /* 0x000fcc0000400000 */
[----:B------:R-:W0:Y:S01]  /*0290*/  MUFU.RCP R15, R15 ;  /* 0x0000000f000f7308 */ /* 0x000e220000001000 */
[----:B------:R-:W-:Y:S01]  /*02a0*/  FSEL R6, R6, 1, P0 ;  /* 0x3f80000006067808 */ /* 0x000fe20000000000 */
[----:B-----5:R-:W-:-:S04]  /*02b0*/  FADD R7, R14, R7 ;  /* 0x000000070e077221 */ /* 0x020fc80000000000 */
[----:B------:R-:W-:Y:S01]  /*02c0*/  @!P1 FMUL R6, R6, 16777216 ;  /* 0x4b80000006069820 */ /* 0x000fe20000400000 */
[----:B---3--:R-:W-:-:S03]  /*02d0*/  FADD R8, -R8, R7 ;  /* 0x0000000708087221 */ /* 0x008fc60000000100 */
[----:B0-----:R-:W-:-:S04]  /*02e0*/  FMUL R9, R15, R6 ;  /* 0x000000060f097220 */ /* 0x001fc80000400000 */
[----:B------:R-:W-:-:S04]  /*02f0*/  FMUL R8, R8, R9 ;  /* 0x0000000908087220 */ /* 0x000fc80000400000 */
[----:B--2---:R-:W-:Y:S01]  /*0300*/  FFMA R13, R10, R8, R13 ;  /* 0x000000080a0d7223 */ /* 0x004fe2000000000d */
[----:B------:R-:W-:Y:S04]  /*0310*/  STG.E desc[UR4][R2.64], R7 ;  /* 0x0000000702007986 */ /* 0x000fe8000c101904 */
[----:B------:R-:W-:Y:S01]  /*0320*/  STG.E desc[UR4][R4.64], R13 ;  /* 0x0000000d04007986 */ /* 0x000fe2000c101904 */
[----:B------:R-:W-:Y:S05]  /*0330*/  EXIT ;  /* 0x000000000000794d */ /* 0x000fea0003800000 */
.L_x_0:
[----:B------:R-:W-:-:S00]  /*0340*/  BRA `(.L_x_0) ;  /* 0xfffffffc00fc7947 */ /* 0x000fc0000383ffff */
[----:B------:R-:W-:-:S00]  /*0350*/  NOP ;  /* 0x0000000000007918 */ /* 0x000fc00000000000 */
        /* <DEDUP_REMOVED lines=10> */
.L_x_1:


//--------------------- .nv.global.init           --------------------------
	.section	.nv.global.init,"aw",@progbits
.nv.global.init:
	.type		_$_str,@object
	.size		_$_str,(_$_str_$_2 - _$_str)
_$_str:
        /*0000*/ 	.byte	0x5f, 0x5f, 0x43, 0x55, 0x44, 0x41, 0x5f, 0x46, 0x54, 0x5a, 0x00
	.type		_$_str_$_2,@object
	.size		_$_str_$_2,(.L_1 - _$_str_$_2)
_$_str_$_2:
        /*000b*/ 	.byte	0x5f, 0x5f, 0x43, 0x55, 0x44, 0x41, 0x5f, 0x50, 0x52, 0x45, 0x43, 0x5f, 0x53, 0x51, 0x52, 0x54
        /*001b*/ 	.byte	0x00
.L_1:


//--------------------- .nv.constant0.triton_poi_fused__native_batch_norm_legit_no_training_convolution_45 --------------------------
	.section	.nv.constant0.triton_poi_fused__native_batch_norm_legit_no_training_convolution_45,"a",@progbits
	.sectionflags	@""
	.align	4
.nv.constant0.triton_poi_fused__native_batch_norm_legit_no_training_convolution_45:
	.zero		588
